	.headerflags	@"EF_CUDA_TEXMODE_UNIFIED EF_CUDA_64BIT_ADDRESS EF_CUDA_ACCELERATORS EF_CUDA_SM90 EF_CUDA_VIRTUAL_SM(EF_CUDA_SM90)"
	.elftype	@"ET_EXEC"


//--------------------- .nv.info                  --------------------------
	.section	.nv.info,"",@"SHT_CUDA_INFO"
	.align	4


	//----- nvinfo : EIATTR_REGCOUNT
	.align		4
        /*0000*/ 	.byte	0x04, 0x2f
        /*0002*/ 	.short	(.L_1 - .L_0)
	.align		4
.L_0:
        /*0004*/ 	.word	index@(triton_poi_fused_convolution_2)
        /*0008*/ 	.word	0x00000014


	//----- nvinfo : EIATTR_MIN_STACK_SIZE
	.align		4
.L_1:
        /*000c*/ 	.byte	0x04, 0x12
        /*000e*/ 	.short	(.L_3 - .L_2)
	.align		4
.L_2:
        /*0010*/ 	.word	index@(triton_poi_fused_convolution_2)
        /*0014*/ 	.word	0x00000000


	//----- nvinfo : EIATTR_FRAME_SIZE
	.align		4
.L_3:
        /*0018*/ 	.byte	0x04, 0x11
        /*001a*/ 	.short	(.L_5 - .L_4)
	.align		4
.L_4:
        /*001c*/ 	.word	index@(triton_poi_fused_convolution_2)
        /*0020*/ 	.word	0x00000000


	//----- nvinfo : EIATTR_MIN_STACK_SIZE
	.align		4
.L_5:
        /*0024*/ 	.byte	0x04, 0x12
        /*0026*/ 	.short	(.L_7 - .L_6)
	.align		4
.L_6:
        /*0028*/ 	.word	index@(triton_poi_fused_convolution_2)
        /*002c*/ 	.word	0x00000000
.L_7:


//--------------------- .nv.info.triton_poi_fused_convolution_2 --------------------------
	.section	.nv.info.triton_poi_fused_convolution_2,"",@"SHT_CUDA_INFO"
	.sectionflags	@""
	.align	4


	//----- nvinfo : EIATTR_CUDA_API_VERSION
	.align		4
        /*0000*/ 	.byte	0x04, 0x37
        /*0002*/ 	.short	(.L_9 - .L_8)
.L_8:
        /*0004*/ 	.word	0x0000007c


	//----- nvinfo : EIATTR_KPARAM_INFO
	.align		4
.L_9:
        /*0008*/ 	.byte	0x04, 0x17
        /*000a*/ 	.short	(.L_11 - .L_10)
.L_10:
        /*000c*/ 	.word	0x00000000
        /*0010*/ 	.short	0x0005
        /*0012*/ 	.short	0x0028
        /*0014*/ 	.byte	0x00, 0xf0, 0x11, 0x00


	//----- nvinfo : EIATTR_KPARAM_INFO
	.align		4
.L_11:
        /*0018*/ 	.byte	0x04, 0x17
        /*001a*/ 	.short	(.L_13 - .L_12)
.L_12:
        /*001c*/ 	.word	0x00000000
        /*0020*/ 	.short	0x0004
        /*0022*/ 	.short	0x0020
        /*0024*/ 	.byte	0x00, 0xf4, 0x21, 0x00


	//----- nvinfo : EIATTR_KPARAM_INFO
	.align		4
.L_13:
        /*0028*/ 	.byte	0x04, 0x17
        /*002a*/ 	.short	(.L_15 - .L_14)
.L_14:
        /*002c*/ 	.word	0x00000000
        /*0030*/ 	.short	0x0003
        /*0032*/ 	.short	0x0018
        /*0034*/ 	.byte	0x00, 0xf4, 0x21, 0x00


	//----- nvinfo : EIATTR_KPARAM_INFO
	.align		4
.L_15:
        /*0038*/ 	.byte	0x04, 0x17
        /*003a*/ 	.short	(.L_17 - .L_16)
.L_16:
        /*003c*/ 	.word	0x00000000
        /*0040*/ 	.short	0x0002
        /*0042*/ 	.short	0x0010
        /*0044*/ 	.byte	0x00, 0xf4, 0x21, 0x00


	//----- nvinfo : EIATTR_KPARAM_INFO
	.align		4
.L_17:
        /*0048*/ 	.byte	0x04, 0x17
        /*004a*/ 	.short	(.L_19 - .L_18)
.L_18:
        /*004c*/ 	.word	0x00000000
        /*0050*/ 	.short	0x0001
        /*0052*/ 	.short	0x0008
        /*0054*/ 	.byte	0x00, 0xf4, 0x21, 0x00


	//----- nvinfo : EIATTR_KPARAM_INFO
	.align		4
.L_19:
        /*0058*/ 	.byte	0x04, 0x17
        /*005a*/ 	.short	(.L_21 - .L_20)
.L_20:
        /*005c*/ 	.word	0x00000000
        /*0060*/ 	.short	0x0000
        /*0062*/ 	.short	0x0000
        /*0064*/ 	.byte	0x00, 0xf4, 0x21, 0x00


	//----- nvinfo : EIATTR_SPARSE_MMA_MASK
	.align		4
.L_21:
        /*0068*/ 	.byte	0x03, 0x50
        /*006a*/ 	.short	0x0000


	//----- nvinfo : EIATTR_MAXREG_COUNT
	.align		4
        /*006c*/ 	.byte	0x03, 0x1b
        /*006e*/ 	.short	0x00ff


	//----- nvinfo : EIATTR_EXIT_INSTR_OFFSETS
	.align		4
        /*0070*/ 	.byte	0x04, 0x1c
        /*0072*/ 	.short	(.L_23 - .L_22)


	//   ....[0]....
.L_22:
        /*0074*/ 	.word	0x00000250


	//   ....[1]....
        /*0078*/ 	.word	0x00000270


	//----- nvinfo : EIATTR_REQNTID
	.align		4
.L_23:
        /*007c*/ 	.byte	0x04, 0x10
        /*007e*/ 	.short	(.L_25 - .L_24)
.L_24:
        /*0080*/ 	.word	0x00000080
        /*0084*/ 	.word	0x00000001
        /*0088*/ 	.word	0x00000001


	//----- nvinfo : EIATTR_CBANK_PARAM_SIZE
	.align		4
.L_25:
        /*008c*/ 	.byte	0x03, 0x19
        /*008e*/ 	.short	0x002c


	//----- nvinfo : EIATTR_PARAM_CBANK
	.align		4
        /*0090*/ 	.byte	0x04, 0x0a
        /*0092*/ 	.short	(.L_27 - .L_26)
	.align		4
.L_26:
        /*0094*/ 	.word	index@(.nv.constant0.triton_poi_fused_convolution_2)
        /*0098*/ 	.short	0x0210
        /*009a*/ 	.short	0x002c


	//----- nvinfo : EIATTR_SW_WAR
	.align		4
.L_27:
        /*009c*/ 	.byte	0x04, 0x36
        /*009e*/ 	.short	(.L_29 - .L_28)
.L_28:
        /*00a0*/ 	.word	0x00000008
.L_29:


//--------------------- .nv.callgraph             --------------------------
	.section	.nv.callgraph,"",@"SHT_CUDA_CALLGRAPH"
	.align	4
	.sectionentsize	8
	.align		4
        /*0000*/ 	.word	0x00000000
	.align		4
        /*0004*/ 	.word	0xffffffff
	.align		4
        /*0008*/ 	.word	0x00000000
	.align		4
        /*000c*/ 	.word	0xfffffffe
	.align		4
        /*0010*/ 	.word	0x00000000
	.align		4
        /*0014*/ 	.word	0xfffffffd
	.align		4
        /*0018*/ 	.word	0x00000000
	.align		4
        /*001c*/ 	.word	0xfffffffc


//--------------------- .text.triton_poi_fused_convolution_2 --------------------------
	.section	.text.triton_poi_fused_convolution_2,"ax",@progbits
	.align	128
        .global         triton_poi_fused_convolution_2
        .type           triton_poi_fused_convolution_2,@function
        .size           triton_poi_fused_convolution_2,(.L_x_1 - triton_poi_fused_convolution_2)
        .other          triton_poi_fused_convolution_2,@"STO_CUDA_ENTRY STV_DEFAULT"
triton_poi_fused_convolution_2:
.text.triton_poi_fused_convolution_2:
[----:B------:R-:W0:Y:S01]  /*0000*/  LDC R1, c[0x0][0x28] ;  /* 0x00000a00ff017b82 */ /* 0x000e220000000800 */
[----:B------:R-:W1:Y:S07]  /*0010*/  S2R R0, SR_TID.X ;  /* 0x0000000000007919 */ /* 0x000e6e0000002100 */
[----:B------:R-:W2:Y:S01]  /*0020*/  LDC.64 R10, c[0x0][0x230] ;  /* 0x00008c00ff0a7b82 */ /* 0x000ea20000000a00 */
[----:B------:R-:W3:Y:S07]  /*0030*/  S2R R13, SR_CTAID.X ;  /* 0x00000000000d7919 */ /* 0x000eee0000002500 */
[----:B------:R-:W4:Y:S08]  /*0040*/  LDC.64 R8, c[0x0][0x210] ;  /* 0x00008400ff087b82 */ /* 0x000f300000000a00 */
[----:B------:R-:W5:Y:S01]  /*0050*/  LDC.64 R6, c[0x0][0x218] ;  /* 0x00008600ff067b82 */ /* 0x000f620000000a00 */
[----:B------:R-:W-:-:S07]  /*0060*/  ULDC.64 UR4, c[0x0][0x208] ;  /* 0x0000820000047ab9 */ /* 0x000fce0000000a00 */
[----:B------:R-:W5:Y:S01]  /*0070*/  LDC.64 R4, c[0x0][0x220] ;  /* 0x00008800ff047b82 */ /* 0x000f620000000a00 */
[----:B-1----:R-:W-:Y:S02]  /*0080*/  LOP3.LUT R0, R0, 0x7f, RZ, 0xc0, !PT ;  /* 0x0000007f00007812 */ /* 0x002fe400078ec0ff */
[----:B---3--:R-:W-:Y:S02]  /*0090*/  SHF.R.S32.HI R2, RZ, 0x18, R13 ;  /* 0x00000018ff027819 */ /* 0x008fe4000001140d */
[----:B------:R-:W-:Y:S02]  /*00a0*/  LEA R13, R13, R0, 0x7 ;  /* 0x000000000d0d7211 */ /* 0x000fe400078e38ff */
[----:B------:R-:W-:Y:S02]  /*00b0*/  SGXT R0, R2, 0x1 ;  /* 0x000000010200781a */ /* 0x000fe40000000200 */
[----:B------:R-:W1:Y:S01]  /*00c0*/  LDC.64 R2, c[0x0][0x228] ;  /* 0x00008a00ff027b82 */ /* 0x000e620000000a00 */
[----:B------:R-:W-:-:S02]  /*00d0*/  ISETP.GE.AND P0, PT, R13, 0x100, PT ;  /* 0x000001000d00780c */ /* 0x000fc40003f06270 */
[----:B------:R-:W-:-:S04]  /*00e0*/  LEA.HI R0, R0, R13, RZ, 0x4 ;  /* 0x0000000d00007211 */ /* 0x000fc800078f20ff */
[----:B------:R-:W-:Y:S01]  /*00f0*/  SHF.R.S32.HI R15, RZ, 0x4, R0 ;  /* 0x00000004ff0f7819 */ /* 0x000fe20000011400 */
[----:B------:R-:W-:Y:S01]  /*0100*/  HFMA2.MMA R0, -RZ, RZ, 0, 0 ;  /* 0x00000000ff007435 */ /* 0x000fe200000001ff */
[----:B------:R-:W-:Y:S01]  /*0110*/  MOV R12, RZ ;  /* 0x000000ff000c7202 */ /* 0x000fe20000000f00 */
[----:B----4-:R-:W-:-:S04]  /*0120*/  IMAD.WIDE R8, R13, 0x4, R8 ;  /* 0x000000040d087825 */ /* 0x010fc800078e0208 */
[----:B--2---:R-:W-:Y:S01]  /*0130*/  IMAD.WIDE R10, R15, 0x4, R10 ;  /* 0x000000040f0a7825 */ /* 0x004fe200078e020a */
[----:B------:R-:W-:-:S03]  /*0140*/  CS2R R14, SRZ ;  /* 0x00000000000e7805 */ /* 0x000fc6000001ff00 */
[C---:B-----5:R-:W-:Y:S01]  /*0150*/  IMAD.WIDE R6, R13.reuse, 0x4, R6 ;  /* 0x000000040d067825 */ /* 0x060fe200078e0206 */
[----:B------:R-:W-:Y:S01]  /*0160*/  HFMA2.MMA R16, -RZ, RZ, 0, 0 ;  /* 0x00000000ff107435 */ /* 0x000fe200000001ff */
[----:B------:R-:W2:Y:S02]  /*0170*/  @!P0 LDG.E R0, desc[UR4][R8.64] ;  /* 0x0000000408008981 */ /* 0x000ea4000c1e1900 */
[C---:B0-----:R-:W-:Y:S02]  /*0180*/  IMAD.WIDE R4, R13.reuse, 0x4, R4 ;  /* 0x000000040d047825 */ /* 0x041fe400078e0204 */
[----:B------:R-:W2:Y:S02]  /*0190*/  @!P0 LDG.E.EL R15, desc[UR4][R10.64] ;  /* 0x000000040a0f8981 */ /* 0x000ea4000c2e1900 */
[----:B-1----:R-:W-:Y:S02]  /*01a0*/  IMAD.WIDE R2, R13, 0x4, R2 ;  /* 0x000000040d027825 */ /* 0x002fe400078e0202 */
[----:B------:R-:W3:Y:S04]  /*01b0*/  @!P0 LDG.E R12, desc[UR4][R6.64] ;  /* 0x00000004060c8981 */ /* 0x000ee8000c1e1900 */
[----:B------:R-:W4:Y:S04]  /*01c0*/  @!P0 LDG.E R14, desc[UR4][R4.64] ;  /* 0x00000004040e8981 */ /* 0x000f28000c1e1900 */
[----:B------:R-:W5:Y:S01]  /*01d0*/  @!P0 LDG.E R16, desc[UR4][R2.64] ;  /* 0x0000000402108981 */ /* 0x000f62000c1e1900 */
[----:B--2---:R-:W-:Y:S01]  /*01e0*/  FADD R11, R15, R0 ;  /* 0x000000000f0b7221 */ /* 0x004fe20000000000 */
[----:B---3--:R-:W-:-:S04]  /*01f0*/  FADD R13, R12, R15 ;  /* 0x0000000f0c0d7221 */ /* 0x008fc80000000000 */
[----:B------:R0:W-:Y:S01]  /*0200*/  @!P0 STG.E desc[UR4][R8.64], R11 ;  /* 0x0000000b08008986 */ /* 0x0001e2000c101904 */
[----:B----4-:R-:W-:-:S03]  /*0210*/  FADD R17, R14, R15 ;  /* 0x0000000f0e117221 */ /* 0x010fc60000000000 */
[----:B------:R0:W-:Y:S04]  /*0220*/  @!P0 STG.E desc[UR4][R6.64], R13 ;  /* 0x0000000d06008986 */ /* 0x0001e8000c101904 */
[----:B------:R0:W-:Y:S01]  /*0230*/  @!P0 STG.E desc[UR4][R4.64], R17 ;  /* 0x0000001104008986 */ /* 0x0001e2000c101904 */
[----:B-----5:R-:W-:Y:S01]  /*0240*/  FADD R15, R16, R15 ;  /* 0x0000000f100f7221 */ /* 0x020fe20000000000 */
[----:B0-----:R-:W-:Y:S06]  /*0250*/  @P0 EXIT ;  /* 0x000000000000094d */ /* 0x001fec0003800000 */
[----:B------:R-:W-:Y:S01]  /*0260*/  STG.E desc[UR4][R2.64], R15 ;  /* 0x0000000f02007986 */ /* 0x000fe2000c101904 */
[----:B------:R-:W-:Y:S05]  /*0270*/  EXIT ;  /* 0x000000000000794d */ /* 0x000fea0003800000 */
.L_x_0:
[----:B------:R-:W-:-:S00]  /*0280*/  BRA `(.L_x_0) ;  /* 0xfffffffc00fc7947 */ /* 0x000fc0000383ffff */
[----:B------:R-:W-:-:S00]  /*0290*/  NOP ;  /* 0x0000000000007918 */ /* 0x000fc00000000000 */
        /* <DEDUP_REMOVED lines=14> */
.L_x_1:


//--------------------- .nv.constant0.triton_poi_fused_convolution_2 --------------------------
	.section	.nv.constant0.triton_poi_fused_convolution_2,"a",@progbits
	.sectionflags	@""
	.align	4
.nv.constant0.triton_poi_fused_convolution_2:
	.zero		572
